	.headerflags	@"EF_CUDA_TEXMODE_UNIFIED EF_CUDA_64BIT_ADDRESS EF_CUDA_ACCELERATORS EF_CUDA_SM90 EF_CUDA_VIRTUAL_SM(EF_CUDA_SM90)"
	.elftype	@"ET_EXEC"


//--------------------- .nv.info                  --------------------------
	.section	.nv.info,"",@"SHT_CUDA_INFO"
	.align	4


	//----- nvinfo : EIATTR_REGCOUNT
	.align		4
        /*0000*/ 	.byte	0x04, 0x2f
        /*0002*/ 	.short	(.L_3 - .L_2)
	.align		4
.L_2:
        /*0004*/ 	.word	index@(triton_poi_fused__native_batch_norm_legit_no_training_silu_39)
        /*0008*/ 	.word	0x00000020


	//----- nvinfo : EIATTR_MIN_STACK_SIZE
	.align		4
.L_3:
        /*000c*/ 	.byte	0x04, 0x12
        /*000e*/ 	.short	(.L_5 - .L_4)
	.align		4
.L_4:
        /*0010*/ 	.word	index@(triton_poi_fused__native_batch_norm_legit_no_training_silu_39)
        /*0014*/ 	.word	0x00000000


	//----- nvinfo : EIATTR_FRAME_SIZE
	.align		4
.L_5:
        /*0018*/ 	.byte	0x04, 0x11
        /*001a*/ 	.short	(.L_7 - .L_6)
	.align		4
.L_6:
        /*001c*/ 	.word	index@(triton_poi_fused__native_batch_norm_legit_no_training_silu_39)
        /*0020*/ 	.word	0x00000000


	//----- nvinfo : EIATTR_MIN_STACK_SIZE
	.align		4
.L_7:
        /*0024*/ 	.byte	0x04, 0x12
        /*0026*/ 	.short	(.L_9 - .L_8)
	.align		4
.L_8:
        /*0028*/ 	.word	index@(triton_poi_fused__native_batch_norm_legit_no_training_silu_39)
        /*002c*/ 	.word	0x00000000
.L_9:


//--------------------- .nv.info.triton_poi_fused__native_batch_norm_legit_no_training_silu_39 --------------------------
	.section	.nv.info.triton_poi_fused__native_batch_norm_legit_no_training_silu_39,"",@"SHT_CUDA_INFO"
	.sectionflags	@""
	.align	4


	//----- nvinfo : EIATTR_CUDA_API_VERSION
	.align		4
        /*0000*/ 	.byte	0x04, 0x37
        /*0002*/ 	.short	(.L_11 - .L_10)
.L_10:
        /*0004*/ 	.word	0x0000007c


	//----- nvinfo : EIATTR_KPARAM_INFO
	.align		4
.L_11:
        /*0008*/ 	.byte	0x04, 0x17
        /*000a*/ 	.short	(.L_13 - .L_12)
.L_12:
        /*000c*/ 	.word	0x00000000
        /*0010*/ 	.short	0x0007
        /*0012*/ 	.short	0x0034
        /*0014*/ 	.byte	0x00, 0xf0, 0x11, 0x00


	//----- nvinfo : EIATTR_KPARAM_INFO
	.align		4
.L_13:
        /*0018*/ 	.byte	0x04, 0x17
        /*001a*/ 	.short	(.L_15 - .L_14)
.L_14:
        /*001c*/ 	.word	0x00000000
        /*0020*/ 	.short	0x0006
        /*0022*/ 	.short	0x0030
        /*0024*/ 	.byte	0x00, 0xf0, 0x11, 0x00


	//----- nvinfo : EIATTR_KPARAM_INFO
	.align		4
.L_15:
        /*0028*/ 	.byte	0x04, 0x17
        /*002a*/ 	.short	(.L_17 - .L_16)
.L_16:
        /*002c*/ 	.word	0x00000000
        /*0030*/ 	.short	0x0005
        /*0032*/ 	.short	0x0028
        /*0034*/ 	.byte	0x00, 0xf4, 0x21, 0x00


	//----- nvinfo : EIATTR_KPARAM_INFO
	.align		4
.L_17:
        /*0038*/ 	.byte	0x04, 0x17
        /*003a*/ 	.short	(.L_19 - .L_18)
.L_18:
        /*003c*/ 	.word	0x00000000
        /*0040*/ 	.short	0x0004
        /*0042*/ 	.short	0x0020
        /*0044*/ 	.byte	0x00, 0xf4, 0x21, 0x00


	//----- nvinfo : EIATTR_KPARAM_INFO
	.align		4
.L_19:
        /*0048*/ 	.byte	0x04, 0x17
        /*004a*/ 	.short	(.L_21 - .L_20)
.L_20:
        /*004c*/ 	.word	0x00000000
        /*0050*/ 	.short	0x0003
        /*0052*/ 	.short	0x0018
        /*0054*/ 	.byte	0x00, 0xf4, 0x21, 0x00


	//----- nvinfo : EIATTR_KPARAM_INFO
	.align		4
.L_21:
        /*0058*/ 	.byte	0x04, 0x17
        /*005a*/ 	.short	(.L_23 - .L_22)
.L_22:
        /*005c*/ 	.word	0x00000000
        /*0060*/ 	.short	0x0002
        /*0062*/ 	.short	0x0010
        /*0064*/ 	.byte	0x00, 0xf4, 0x21, 0x00


	//----- nvinfo : EIATTR_KPARAM_INFO
	.align		4
.L_23:
        /*0068*/ 	.byte	0x04, 0x17
        /*006a*/ 	.short	(.L_25 - .L_24)
.L_24:
        /*006c*/ 	.word	0x00000000
        /*0070*/ 	.short	0x0001
        /*0072*/ 	.short	0x0008
        /*0074*/ 	.byte	0x00, 0xf4, 0x21, 0x00


	//----- nvinfo : EIATTR_KPARAM_INFO
	.align		4
.L_25:
        /*0078*/ 	.byte	0x04, 0x17
        /*007a*/ 	.short	(.L_27 - .L_26)
.L_26:
        /*007c*/ 	.word	0x00000000
        /*0080*/ 	.short	0x0000
        /*0082*/ 	.short	0x0000
        /*0084*/ 	.byte	0x00, 0xf4, 0x21, 0x00


	//----- nvinfo : EIATTR_SPARSE_MMA_MASK
	.align		4
.L_27:
        /*0088*/ 	.byte	0x03, 0x50
        /*008a*/ 	.short	0x0000


	//----- nvinfo : EIATTR_MAXREG_COUNT
	.align		4
        /*008c*/ 	.byte	0x03, 0x1b
        /*008e*/ 	.short	0x00ff


	//----- nvinfo : EIATTR_EXIT_INSTR_OFFSETS
	.align		4
        /*0090*/ 	.byte	0x04, 0x1c
        /*0092*/ 	.short	(.L_29 - .L_28)


	//   ....[0]....
.L_28:
        /*0094*/ 	.word	0x00001130


	//   ....[1]....
        /*0098*/ 	.word	0x00001180


	//----- nvinfo : EIATTR_REQNTID
	.align		4
.L_29:
        /*009c*/ 	.byte	0x04, 0x10
        /*009e*/ 	.short	(.L_31 - .L_30)
.L_30:
        /*00a0*/ 	.word	0x00000080
        /*00a4*/ 	.word	0x00000001
        /*00a8*/ 	.word	0x00000001


	//----- nvinfo : EIATTR_CBANK_PARAM_SIZE
	.align		4
.L_31:
        /*00ac*/ 	.byte	0x03, 0x19
        /*00ae*/ 	.short	0x0038


	//----- nvinfo : EIATTR_PARAM_CBANK
	.align		4
        /*00b0*/ 	.byte	0x04, 0x0a
        /*00b2*/ 	.short	(.L_33 - .L_32)
	.align		4
.L_32:
        /*00b4*/ 	.word	index@(.nv.constant0.triton_poi_fused__native_batch_norm_legit_no_training_silu_39)
        /*00b8*/ 	.short	0x0210
        /*00ba*/ 	.short	0x0038


	//----- nvinfo : EIATTR_SW_WAR
	.align		4
.L_33:
        /*00bc*/ 	.byte	0x04, 0x36
        /*00be*/ 	.short	(.L_35 - .L_34)
.L_34:
        /*00c0*/ 	.word	0x00000008
.L_35:


//--------------------- .nv.callgraph             --------------------------
	.section	.nv.callgraph,"",@"SHT_CUDA_CALLGRAPH"
	.align	4
	.sectionentsize	8
	.align		4
        /*0000*/ 	.word	0x00000000
	.align		4
        /*0004*/ 	.word	0xffffffff
	.align		4
        /*0008*/ 	.word	0x00000000
	.align		4
        /*000c*/ 	.word	0xfffffffe
	.align		4
        /*0010*/ 	.word	0x00000000
	.align		4
        /*0014*/ 	.word	0xfffffffd
	.align		4
        /*0018*/ 	.word	0x00000000
	.align		4
        /*001c*/ 	.word	0xfffffffc


//--------------------- .nv.constant4             --------------------------
	.section	.nv.constant4,"a",@progbits
	.align	8
	.align		8
.nv.constant4:
        /*0000*/ 	.dword	_$_str
	.align		8
        /*0008*/ 	.dword	_$_str_$_2


//--------------------- .text.triton_poi_fused__native_batch_norm_legit_no_training_silu_39 --------------------------
	.section	.text.triton_poi_fused__native_batch_norm_legit_no_training_silu_39,"ax",@progbits
	.sectionflags	@"SHF_BARRIERS=1"
	.align	128
        .global         triton_poi_fused__native_batch_norm_legit_no_training_silu_39
        .type           triton_poi_fused__native_batch_norm_legit_no_training_silu_39,@function
        .size           triton_poi_fused__native_batch_norm_legit_no_training_silu_39,(.L_x_1 - triton_poi_fused__native_batch_norm_legit_no_training_silu_39)
        .other          triton_poi_fused__native_batch_norm_legit_no_training_silu_39,@"STO_CUDA_ENTRY STV_DEFAULT"
triton_poi_fused__native_batch_norm_legit_no_training_silu_39:
.text.triton_poi_fused__native_batch_norm_legit_no_training_silu_39:
[----:B------:R-:W0:Y:S01]  /*0000*/  LDC R1, c[0x0][0x28] ;  /* 0x00000a00ff017b82 */ /* 0x000e220000000800 */
[----:B------:R-:W1:Y:S07]  /*0010*/  S2R R2, SR_CTAID.X ;  /* 0x0000000000027919 */ /* 0x000e6e0000002500 */
[----:B------:R-:W2:Y:S01]  /*0020*/  LDC.64 R10, c[0x0][0x220] ;  /* 0x00008800ff0a7b82 */ /* 0x000ea20000000a00 */
[----:B------:R-:W-:Y:S02]  /*0030*/  CS2R R4, SRZ ;  /* 0x0000000000047805 */ /* 0x000fe4000001ff00 */
[----:B------:R-:W-:Y:S01]  /*0040*/  CS2R R6, SRZ ;  /* 0x0000000000067805 */ /* 0x000fe2000001ff00 */
[----:B------:R-:W3:Y:S01]  /*0050*/  S2R R0, SR_TID.X ;  /* 0x0000000000007919 */ /* 0x000ee20000002100 */
[----:B------:R-:W-:Y:S01]  /*0060*/  ULDC.64 UR6, c[0x0][0x208] ;  /* 0x0000820000067ab9 */ /* 0x000fe20000000a00 */
[----:B------:R-:W4:Y:S02]  /*0070*/  S2R R3, SR_CTAID.Y ;  /* 0x0000000000037919 */ /* 0x000f240000002600 */
[----:B------:R-:W5:Y:S08]  /*0080*/  LDC.64 R20, c[0x0][0x210] ;  /* 0x00008400ff147b82 */ /* 0x000f700000000a00 */
[----:B------:R-:W5:Y:S01]  /*0090*/  LDC.64 R18, c[0x0][0x218] ;  /* 0x00008600ff127b82 */ /* 0x000f620000000a00 */
[----:B-1----:R-:W-:-:S02]  /*00a0*/  SHF.L.U32 R2, R2, 0x5, RZ ;  /* 0x0000000502027819 */ /* 0x002fc400000006ff */
[----:B---3--:R-:W-:-:S04]  /*00b0*/  SHF.L.U32 R27, R0, 0x2, RZ ;  /* 0x00000002001b7819 */ /* 0x008fc800000006ff */
[----:B------:R-:W-:-:S04]  /*00c0*/  LOP3.LUT R27, R2, 0x1c, R27, 0xf8, !PT ;  /* 0x0000001c021b7812 */ /* 0x000fc800078ef81b */
[C---:B------:R-:W-:Y:S01]  /*00d0*/  ISETP.GE.AND P0, PT, R27.reuse, 0x200, PT ;  /* 0x000002001b00780c */ /* 0x040fe20003f06270 */
[----:B--2---:R-:W-:-:S12]  /*00e0*/  IMAD.WIDE R10, R27, 0x4, R10 ;  /* 0x000000041b0a7825 */ /* 0x004fd800078e020a */
[----:B------:R1:W2:Y:S01]  /*00f0*/  @!P0 LDG.E.EL.128 R4, desc[UR6][R10.64] ;  /* 0x000000060a048981 */ /* 0x0002a2000c2e1d00 */
[----:B------:R-:W-:Y:S02]  /*0100*/  SHF.R.U32.HI R12, RZ, 0x3, R0 ;  /* 0x00000003ff0c7819 */ /* 0x000fe40000011600 */
[----:B------:R-:W-:Y:S02]  /*0110*/  CS2R R8, SRZ ;  /* 0x0000000000087805 */ /* 0x000fe4000001ff00 */
[----:B----4-:R-:W-:Y:S02]  /*0120*/  SHF.L.U32 R3, R3, 0x5, RZ ;  /* 0x0000000503037819 */ /* 0x010fe400000006ff */
[----:B------:R-:W-:-:S04]  /*0130*/  SGXT.U32 R12, R12, 0x4 ;  /* 0x000000040c0c781a */ /* 0x000fc80000000000 */
[----:B------:R-:W-:Y:S02]  /*0140*/  LOP3.LUT R14, R3, 0x10, R12, 0xfe, !PT ;  /* 0x00000010030e7812 */ /* 0x000fe400078efe0c */
[----:B-1----:R-:W-:Y:S02]  /*0150*/  CS2R R10, SRZ ;  /* 0x00000000000a7805 */ /* 0x002fe4000001ff00 */
[----:B------:R-:W-:Y:S02]  /*0160*/  LOP3.LUT R12, R3, R12, RZ, 0xfc, !PT ;  /* 0x0000000c030c7212 */ /* 0x000fe400078efcff */
[C---:B------:R-:W-:Y:S02]  /*0170*/  ISETP.LT.AND P2, PT, R14.reuse, 0x40, !P0 ;  /* 0x000000400e00780c */ /* 0x040fe40004741270 */
[-C--:B------:R-:W-:Y:S02]  /*0180*/  LEA R23, R14, R27.reuse, 0x9 ;  /* 0x0000001b0e177211 */ /* 0x080fe400078e48ff */
[----:B------:R-:W-:-:S02]  /*0190*/  LEA R13, R12, R27, 0x9 ;  /* 0x0000001b0c0d7211 */ /* 0x000fc400078e48ff */
[----:B------:R-:W-:Y:S02]  /*01a0*/  CS2R R14, SRZ ;  /* 0x00000000000e7805 */ /* 0x000fe4000001ff00 */
[----:B------:R-:W-:Y:S01]  /*01b0*/  ISETP.LT.AND P1, PT, R12, 0x40, !P0 ;  /* 0x000000400c00780c */ /* 0x000fe20004721270 */
[----:B-----5:R-:W-:-:S04]  /*01c0*/  IMAD.WIDE R22, R23, 0x4, R20 ;  /* 0x0000000417167825 */ /* 0x020fc800078e0214 */
[----:B------:R-:W-:Y:S01]  /*01d0*/  IMAD.WIDE R20, R13, 0x4, R20 ;  /* 0x000000040d147825 */ /* 0x000fe200078e0214 */
[----:B------:R-:W-:Y:S01]  /*01e0*/  CS2R R12, SRZ ;  /* 0x00000000000c7805 */ /* 0x000fe2000001ff00 */
[----:B------:R-:W3:Y:S01]  /*01f0*/  @P2 LDG.E.EL.128 R8, desc[UR6][R22.64] ;  /* 0x0000000616082981 */ /* 0x000ee2000c2e1d00 */
[----:B------:R-:W-:Y:S01]  /*0200*/  CS2R R16, SRZ ;  /* 0x0000000000107805 */ /* 0x000fe2000001ff00 */
[----:B0-----:R-:W-:Y:S01]  /*0210*/  IMAD.WIDE R24, R27, 0x4, R18 ;  /* 0x000000041b187825 */ /* 0x001fe200078e0212 */
[----:B------:R-:W-:-:S04]  /*0220*/  CS2R R18, SRZ ;  /* 0x0000000000127805 */ /* 0x000fc8000001ff00 */
[----:B------:R0:W3:Y:S04]  /*0230*/  @!P0 LDG.E.EL.128 R12, desc[UR6][R24.64] ;  /* 0x00000006180c8981 */ /* 0x0000e8000c2e1d00 */
[----:B------:R3:W4:Y:S01]  /*0240*/  @P1 LDG.E.EL.128 R16, desc[UR6][R20.64] ;  /* 0x0000000614101981 */ /* 0x000722000c2e1d00 */
[----:B0-----:R-:W0:Y:S01]  /*0250*/  LDC.64 R24, c[0x0][0x228] ;  /* 0x00008a00ff187b82 */ /* 0x001e220000000a00 */
[----:B--2---:R-:W-:Y:S01]  /*0260*/  FADD R4, R4, 0.0010000000474974513054 ;  /* 0x3a83126f04047421 */ /* 0x004fe20000000000 */
[----:B------:R-:W-:Y:S01]  /*0270*/  FADD R5, R5, 0.0010000000474974513054 ;  /* 0x3a83126f05057421 */ /* 0x000fe20000000000 */
[----:B------:R-:W-:Y:S02]  /*0280*/  FADD R22, R6, 0.0010000000474974513054 ;  /* 0x3a83126f06167421 */ /* 0x000fe40000000000 */
[----:B------:R1:W2:Y:S08]  /*0290*/  MUFU.SQRT R23, R4 ;  /* 0x0000000400177308 */ /* 0x0002b00000002000 */
[----:B------:R-:W5:Y:S01]  /*02a0*/  MUFU.SQRT R5, R5 ;  /* 0x0000000500057308 */ /* 0x000f620000002000 */
[----:B-1----:R-:W-:Y:S01]  /*02b0*/  HFMA2.MMA R4, -RZ, RZ, 1.625, 0 ;  /* 0x3e800000ff047435 */ /* 0x002fe200000001ff */
[----:B--2---:R-:W-:-:S06]  /*02c0*/  FSETP.GT.AND P1, PT, R23, 8.50705917302346158658e+37, PT ;  /* 0x7e8000001700780b */ /* 0x004fcc0003f24000 */
[----:B------:R-:W1:Y:S01]  /*02d0*/  MUFU.SQRT R22, R22 ;  /* 0x0000001600167308 */ /* 0x000e620000002000 */
[----:B------:R-:W-:Y:S02]  /*02e0*/  FSETP.GEU.AND P4, PT, R23, 1.175494350822287508e-38, PT ;  /* 0x008000001700780b */ /* 0x000fe40003f8e000 */
[----:B------:R-:W-:Y:S02]  /*02f0*/  FSEL R29, R4, 1, P1 ;  /* 0x3f800000041d7808 */ /* 0x000fe40000800000 */
[C---:B-----5:R-:W-:Y:S02]  /*0300*/  FSETP.GT.AND P2, PT, R5.reuse, 8.50705917302346158658e+37, PT ;  /* 0x7e8000000500780b */ /* 0x060fe40003f44000 */
[----:B------:R-:W-:Y:S01]  /*0310*/  FSETP.GEU.AND P5, PT, R5, 1.175494350822287508e-38, PT ;  /* 0x008000000500780b */ /* 0x000fe20003fae000 */
[----:B------:R-:W-:Y:S01]  /*0320*/  @P1 FMUL R23, R23, 0.25 ;  /* 0x3e80000017171820 */ /* 0x000fe20000400000 */
[----:B---3--:R-:W-:Y:S01]  /*0330*/  FADD R20, -R13, R9 ;  /* 0x000000090d147221 */ /* 0x008fe20000000100 */
[----:B------:R-:W-:Y:S01]  /*0340*/  FADD R21, -R12, R8 ;  /* 0x000000080c157221 */ /* 0x000fe20000000100 */
[----:B-1----:R-:W-:-:S03]  /*0350*/  FSETP.GT.AND P3, PT, R22, 8.50705917302346158658e+37, PT ;  /* 0x7e8000001600780b */ /* 0x002fc60003f64000 */
[----:B------:R-:W-:Y:S01]  /*0360*/  @!P4 FMUL R23, R23, 16777216 ;  /* 0x4b8000001717c820 */ /* 0x000fe20000400000 */
[----:B------:R-:W-:Y:S01]  /*0370*/  FSETP.GEU.AND P6, PT, R22, 1.175494350822287508e-38, PT ;  /* 0x008000001600780b */ /* 0x000fe20003fce000 */
[----:B------:R-:W1:Y:S01]  /*0380*/  LDC.64 R8, c[0x0][0x230] ;  /* 0x00008c00ff087b82 */ /* 0x000e620000000a00 */
[----:B----4-:R-:W-:Y:S01]  /*0390*/  FADD R17, -R13, R17 ;  /* 0x000000110d117221 */ /* 0x010fe20000000100 */
[----:B------:R-:W-:Y:S01]  /*03a0*/  @P2 FMUL R5, R5, 0.25 ;  /* 0x3e80000005052820 */ /* 0x000fe20000400000 */
[----:B------:R-:W2:Y:S01]  /*03b0*/  MUFU.RCP R6, R23 ;  /* 0x0000001700067308 */ /* 0x000ea20000001000 */
[----:B------:R-:W-:Y:S01]  /*03c0*/  @!P4 FMUL R29, R29, 16777216 ;  /* 0x4b8000001d1dc820 */ /* 0x000fe20000400000 */
[----:B------:R-:W-:Y:S01]  /*03d0*/  FADD R16, -R12, R16 ;  /* 0x000000100c107221 */ /* 0x000fe20000000100 */
[----:B------:R-:W-:Y:S01]  /*03e0*/  @!P5 FMUL R5, R5, 16777216 ;  /* 0x4b8000000505d820 */ /* 0x000fe20000400000 */
[----:B------:R-:W-:Y:S01]  /*03f0*/  FSEL R12, R4, 1, P3 ;  /* 0x3f800000040c7808 */ /* 0x000fe20001800000 */
[----:B------:R-:W-:-:S04]  /*0400*/  @P3 FMUL R22, R22, 0.25 ;  /* 0x3e80000016163820 */ /* 0x000fc80000400000 */
[----:B------:R-:W3:Y:S01]  /*0410*/  MUFU.RCP R5, R5 ;  /* 0x0000000500057308 */ /* 0x000ee20000001000 */
[----:B------:R-:W-:Y:S01]  /*0420*/  @!P6 FMUL R12, R12, 16777216 ;  /* 0x4b8000000c0ce820 */ /* 0x000fe20000400000 */
[----:B------:R-:W-:Y:S01]  /*0430*/  @!P6 FMUL R22, R22, 16777216 ;  /* 0x4b8000001616e820 */ /* 0x000fe20000400000 */
[----:B--2---:R-:W-:Y:S01]  /*0440*/  FMUL R29, R6, R29 ;  /* 0x0000001d061d7220 */ /* 0x004fe20000400000 */
[----:B------:R-:W-:-:S04]  /*0450*/  FSEL R6, R4, 1, P2 ;  /* 0x3f80000004067808 */ /* 0x000fc80001000000 */
[----:B------:R-:W2:Y:S01]  /*0460*/  MUFU.RCP R13, R22 ;  /* 0x00000016000d7308 */ /* 0x000ea20000001000 */
[----:B------:R-:W-:Y:S01]  /*0470*/  @!P5 FMUL R6, R6, 16777216 ;  /* 0x4b8000000606d820 */ /* 0x000fe20000400000 */
[----:B-1----:R-:W-:-:S04]  /*0480*/  IMAD.WIDE R8, R27, 0x4, R8 ;  /* 0x000000041b087825 */ /* 0x002fc800078e0208 */
[----:B---3--:R-:W-:Y:S01]  /*0490*/  FMUL R23, R5, R6 ;  /* 0x0000000605177220 */ /* 0x008fe20000400000 */
[-C--:B------:R-:W-:Y:S01]  /*04a0*/  FMUL R5, R21, R29.reuse ;  /* 0x0000001d15057220 */ /* 0x080fe20000400000 */
[----:B--2---:R-:W-:Y:S01]  /*04b0*/  FMUL R6, R13, R12 ;  /* 0x0000000c0d067220 */ /* 0x004fe20000400000 */
[----:B------:R-:W-:Y:S01]  /*04c0*/  FMUL R13, R16, R29 ;  /* 0x0000001d100d7220 */ /* 0x000fe20000400000 */
[-C--:B------:R-:W-:Y:S01]  /*04d0*/  FMUL R12, R17, R23.reuse ;  /* 0x00000017110c7220 */ /* 0x080fe20000400000 */
[----:B------:R-:W-:Y:S01]  /*04e0*/  FMUL R16, R20, R23 ;  /* 0x0000001714107220 */ /* 0x000fe20000400000 */
[----:B0-----:R-:W-:Y:S01]  /*04f0*/  IMAD.WIDE R28, R27, 0x4, R24 ;  /* 0x000000041b1c7825 */ /* 0x001fe200078e0218 */
[----:B------:R-:W-:Y:S02]  /*0500*/  CS2R R20, SRZ ;  /* 0x0000000000147805 */ /* 0x000fe4000001ff00 */
[----:B------:R-:W-:Y:S02]  /*0510*/  CS2R R22, SRZ ;  /* 0x0000000000167805 */ /* 0x000fe4000001ff00 */
[----:B------:R-:W-:-:S02]  /*0520*/  CS2R R24, SRZ ;  /* 0x0000000000187805 */ /* 0x000fc4000001ff00 */
[----:B------:R-:W-:Y:S02]  /*0530*/  CS2R R26, SRZ ;  /* 0x00000000001a7805 */ /* 0x000fe4000001ff00 */
[----:B------:R0:W2:Y:S04]  /*0540*/  @!P0 LDG.E.EL.128 R20, desc[UR6][R28.64] ;  /* 0x000000061c148981 */ /* 0x0000a8000c2e1d00 */
[----:B------:R-:W2:Y:S01]  /*0550*/  @!P0 LDG.E.EL.128 R24, desc[UR6][R8.64] ;  /* 0x0000000608188981 */ /* 0x000ea2000c2e1d00 */
[----:B------:R-:W-:Y:S01]  /*0560*/  FADD R7, R7, 0.0010000000474974513054 ;  /* 0x3a83126f07077421 */ /* 0x000fe20000000000 */
[C---:B------:R-:W-:Y:S01]  /*0570*/  FADD R19, -R15.reuse, R19 ;  /* 0x000000130f137221 */ /* 0x040fe20000000100 */
[----:B------:R-:W-:Y:S01]  /*0580*/  FADD R11, -R15, R11 ;  /* 0x0000000b0f0b7221 */ /* 0x000fe20000000100 */
[----:B------:R-:W1:Y:S01]  /*0590*/  S2UR UR5, SR_CgaCtaId ;  /* 0x00000000000579c3 */ /* 0x000e620000008800 */
[----:B------:R-:W3:Y:S01]  /*05a0*/  MUFU.SQRT R17, R7 ;  /* 0x0000000700117308 */ /* 0x000ee20000002000 */
[----:B0-----:R-:W-:Y:S01]  /*05b0*/  FADD R29, -R14, R18 ;  /* 0x000000120e1d7221 */ /* 0x001fe20000000100 */
[----:B------:R-:W-:-:S03]  /*05c0*/  UMOV UR4, 0x400 ;  /* 0x0000040000047882 */ /* 0x000fc60000000000 */
[----:B------:R-:W-:Y:S01]  /*05d0*/  FMUL R29, R29, R6 ;  /* 0x000000061d1d7220 */ /* 0x000fe20000400000 */
[C---:B---3--:R-:W-:Y:S02]  /*05e0*/  FSETP.GT.AND P0, PT, R17.reuse, 8.50705917302346158658e+37, PT ;  /* 0x7e8000001100780b */ /* 0x048fe40003f04000 */
[----:B------:R-:W-:Y:S01]  /*05f0*/  FSETP.GEU.AND P1, PT, R17, 1.175494350822287508e-38, PT ;  /* 0x008000001100780b */ /* 0x000fe20003f2e000 */
[----:B-1----:R-:W-:-:S10]  /*0600*/  UPRMT UR4, UR5, 0x654, UR4 ;  /* 0x0000065405047896 */ /* 0x002fd40008000004 */
[----:B------:R-:W-:-:S04]  /*0610*/  @P0 FMUL R17, R17, 0.25 ;  /* 0x3e80000011110820 */ /* 0x000fc80000400000 */
[----:B------:R-:W-:-:S06]  /*0620*/  @!P1 FMUL R17, R17, 16777216 ;  /* 0x4b80000011119820 */ /* 0x000fcc0000400000 */
[----:B------:R-:W0:Y:S01]  /*0630*/  MUFU.RCP R17, R17 ;  /* 0x0000001100117308 */ /* 0x000e220000001000 */
[-CC-:B--2---:R-:W-:Y:S01]  /*0640*/  FFMA R13, R13, R20.reuse, R24.reuse ;  /* 0x000000140d0d7223 */ /* 0x184fe20000000018 */
[----:B------:R-:W-:Y:S01]  /*0650*/  FFMA R5, R5, R20, R24 ;  /* 0x0000001405057223 */ /* 0x000fe20000000018 */
[----:B------:R-:W-:Y:S01]  /*0660*/  FFMA R7, R29, R22, R26 ;  /* 0x000000161d077223 */ /* 0x000fe2000000001a */
[-C--:B------:R-:W-:Y:S01]  /*0670*/  FFMA R12, R12, R21.reuse, R25 ;  /* 0x000000150c0c7223 */ /* 0x080fe20000000019 */
[----:B------:R-:W-:Y:S01]  /*0680*/  FADD R20, RZ, -R13 ;  /* 0x8000000dff147221 */ /* 0x000fe20000000000 */
[----:B------:R-:W-:Y:S01]  /*0690*/  FADD R29, -R14, R10 ;  /* 0x0000000a0e1d7221 */ /* 0x000fe20000000100 */
[----:B------:R-:W-:Y:S01]  /*06a0*/  FADD R10, RZ, -R7 ;  /* 0x80000007ff0a7221 */ /* 0x000fe20000000000 */
[----:B------:R-:W-:Y:S01]  /*06b0*/  FADD R8, RZ, -R12 ;  /* 0x8000000cff087221 */ /* 0x000fe20000000000 */
[----:B------:R-:W-:Y:S01]  /*06c0*/  FMUL R18, R20, 1.4426950216293334961 ;  /* 0x3fb8aa3b14127820 */ /* 0x000fe20000400000 */
[----:B------:R-:W-:Y:S01]  /*06d0*/  FSEL R20, R4, 1, P0 ;  /* 0x3f80000004147808 */ /* 0x000fe20000000000 */
[----:B------:R-:W-:Y:S01]  /*06e0*/  FMUL R10, R10, 1.4426950216293334961 ;  /* 0x3fb8aa3b0a0a7820 */ /* 0x000fe20000400000 */
[----:B------:R-:W-:Y:S01]  /*06f0*/  FMUL R29, R29, R6 ;  /* 0x000000061d1d7220 */ /* 0x000fe20000400000 */
[----:B------:R-:W-:Y:S01]  /*0700*/  FMUL R8, R8, 1.4426950216293334961 ;  /* 0x3fb8aa3b08087820 */ /* 0x000fe20000400000 */
[----:B------:R-:W-:Y:S01]  /*0710*/  FSETP.GEU.AND P3, PT, R18, -126, PT ;  /* 0xc2fc00001200780b */ /* 0x000fe20003f6e000 */
[----:B------:R-:W-:Y:S01]  /*0720*/  @!P1 FMUL R20, R20, 16777216 ;  /* 0x4b80000014149820 */ /* 0x000fe20000400000 */
[----:B------:R-:W-:Y:S01]  /*0730*/  FFMA R16, R16, R21, R25 ;  /* 0x0000001510107223 */ /* 0x000fe20000000019 */
[----:B------:R-:W-:Y:S01]  /*0740*/  FFMA R22, R29, R22, R26 ;  /* 0x000000161d167223 */ /* 0x000fe2000000001a */
[----:B------:R-:W-:Y:S01]  /*0750*/  FSETP.GEU.AND P5, PT, R10, -126, PT ;  /* 0xc2fc00000a00780b */ /* 0x000fe20003fae000 */
[----:B0-----:R-:W-:Y:S01]  /*0760*/  FMUL R20, R17, R20 ;  /* 0x0000001411147220 */ /* 0x001fe20000400000 */
[----:B------:R-:W-:Y:S01]  /*0770*/  FADD R14, RZ, -R5 ;  /* 0x80000005ff0e7221 */ /* 0x000fe20000000000 */
[----:B------:R-:W-:Y:S01]  /*0780*/  FADD R17, RZ, -R16 ;  /* 0x80000010ff117221 */ /* 0x000fe20000000000 */
[----:B------:R-:W-:Y:S01]  /*0790*/  FSETP.GEU.AND P4, PT, R8, -126, PT ;  /* 0xc2fc00000800780b */ /* 0x000fe20003f8e000 */
[-C--:B------:R-:W-:Y:S01]  /*07a0*/  FMUL R6, R19, R20.reuse ;  /* 0x0000001413067220 */ /* 0x080fe20000400000 */
[----:B------:R-:W-:Y:S01]  /*07b0*/  FADD R15, RZ, -R22 ;  /* 0x80000016ff0f7221 */ /* 0x000fe20000000000 */
[----:B------:R-:W-:Y:S01]  /*07c0*/  FMUL R14, R14, 1.4426950216293334961 ;  /* 0x3fb8aa3b0e0e7820 */ /* 0x000fe20000400000 */
[----:B------:R-:W-:Y:S01]  /*07d0*/  FMUL R17, R17, 1.4426950216293334961 ;  /* 0x3fb8aa3b11117820 */ /* 0x000fe20000400000 */
[----:B------:R-:W-:Y:S01]  /*07e0*/  @!P3 FMUL R18, R18, 0.5 ;  /* 0x3f0000001212b820 */ /* 0x000fe20000400000 */
[-CC-:B------:R-:W-:Y:S01]  /*07f0*/  FFMA R6, R6, R23.reuse, R27.reuse ;  /* 0x0000001706067223 */ /* 0x180fe2000000001b */
[----:B------:R-:W-:Y:S01]  /*0800*/  FMUL R20, R11, R20 ;  /* 0x000000140b147220 */ /* 0x000fe20000400000 */
[----:B------:R-:W-:Y:S01]  /*0810*/  FSETP.GEU.AND P6, PT, R14, -126, PT ;  /* 0xc2fc00000e00780b */ /* 0x000fe20003fce000 */
[----:B------:R0:W1:Y:S01]  /*0820*/  MUFU.EX2 R9, R18 ;  /* 0x0000001200097308 */ /* 0x0000620000000800 */
[----:B------:R-:W-:Y:S01]  /*0830*/  FSETP.GEU.AND P0, PT, R17, -126, PT ;  /* 0xc2fc00001100780b */ /* 0x000fe20003f0e000 */
[----:B------:R-:W-:Y:S01]  /*0840*/  FFMA R23, R20, R23, R27 ;  /* 0x0000001714177223 */ /* 0x000fe2000000001b */
[----:B------:R-:W-:Y:S01]  /*0850*/  @!P5 FMUL R10, R10, 0.5 ;  /* 0x3f0000000a0ad820 */ /* 0x000fe20000400000 */
[----:B------:R-:W-:Y:S01]  /*0860*/  @!P4 FMUL R8, R8, 0.5 ;  /* 0x3f0000000808c820 */ /* 0x000fe20000400000 */
[----:B------:R-:W-:-:S02]  /*0870*/  SHF.R.U32.HI R19, RZ, 0x3, R0 ;  /* 0x00000003ff137819 */ /* 0x000fc40000011600 */
[----:B------:R-:W-:Y:S01]  /*0880*/  SHF.L.U32 R24, R0, 0x7, RZ ;  /* 0x0000000700187819 */ /* 0x000fe200000006ff */
[----:B0-----:R-:W-:Y:S01]  /*0890*/  FMUL R18, R15, 1.4426950216293334961 ;  /* 0x3fb8aa3b0f127820 */ /* 0x001fe20000400000 */
[----:B------:R-:W-:Y:S01]  /*08a0*/  FADD R15, RZ, -R6 ;  /* 0x80000006ff0f7221 */ /* 0x000fe20000000000 */
[----:B------:R-:W0:Y:S02]  /*08b0*/  MUFU.EX2 R10, R10 ;  /* 0x0000000a000a7308 */ /* 0x000e240000000800 */
[----:B------:R-:W-:Y:S01]  /*08c0*/  @!P6 FMUL R14, R14, 0.5 ;  /* 0x3f0000000e0ee820 */ /* 0x000fe20000400000 */
[----:B------:R-:W-:Y:S01]  /*08d0*/  SGXT.U32 R19, R19, 0x4 ;  /* 0x000000041313781a */ /* 0x000fe20000000000 */
[----:B------:R-:W-:Y:S01]  /*08e0*/  FMUL R26, R15, 1.4426950216293334961 ;  /* 0x3fb8aa3b0f1a7820 */ /* 0x000fe20000400000 */
[----:B------:R-:W-:Y:S01]  /*08f0*/  FADD R15, RZ, -R23 ;  /* 0x80000017ff0f7221 */ /* 0x000fe20000000000 */
[----:B------:R-:W-:Y:S01]  /*0900*/  FSETP.GEU.AND P1, PT, R18, -126, PT ;  /* 0xc2fc00001200780b */ /* 0x000fe20003f2e000 */
[----:B-1----:R-:W-:Y:S01]  /*0910*/  @!P3 FMUL R9, R9, R9 ;  /* 0x000000090909b220 */ /* 0x002fe20000400000 */
[----:B------:R-:W-:Y:S01]  /*0920*/  @!P0 FMUL R17, R17, 0.5 ;  /* 0x3f00000011118820 */ /* 0x000fe20000400000 */
[----:B------:R-:W-:Y:S01]  /*0930*/  FMUL R15, R15, 1.4426950216293334961 ;  /* 0x3fb8aa3b0f0f7820 */ /* 0x000fe20000400000 */
[----:B------:R-:W-:Y:S01]  /*0940*/  FSETP.GEU.AND P2, PT, R26, -126, PT ;  /* 0xc2fc00001a00780b */ /* 0x000fe20003f4e000 */
[----:B------:R-:W1:Y:S01]  /*0950*/  MUFU.EX2 R8, R8 ;  /* 0x0000000800087308 */ /* 0x000e620000000800 */
[----:B------:R-:W-:Y:S01]  /*0960*/  FADD R9, R9, 1 ;  /* 0x3f80000009097421 */ /* 0x000fe20000000000 */
[----:B------:R-:W-:-:S02]  /*0970*/  LOP3.LUT R24, R24, 0x380, RZ, 0xc0, !PT ;  /* 0x0000038018187812 */ /* 0x000fc400078ec0ff */
[----:B------:R-:W-:Y:S01]  /*0980*/  FSETP.GEU.AND P3, PT, R15, -126, PT ;  /* 0xc2fc00000f00780b */ /* 0x000fe20003f6e000 */
[----:B0-----:R-:W-:Y:S01]  /*0990*/  @!P5 FMUL R10, R10, R10 ;  /* 0x0000000a0a0ad220 */ /* 0x001fe20000400000 */
[----:B------:R-:W-:Y:S02]  /*09a0*/  LOP3.LUT R19, R24, R19, RZ, 0xfc, !PT ;  /* 0x0000001318137212 */ /* 0x000fe400078efcff */
[----:B------:R-:W0:Y:S01]  /*09b0*/  MUFU.EX2 R11, R14 ;  /* 0x0000000e000b7308 */ /* 0x000e220000000800 */
[----:B------:R-:W-:Y:S01]  /*09c0*/  @!P1 FMUL R18, R18, 0.5 ;  /* 0x3f00000012129820 */ /* 0x000fe20000400000 */
[----:B------:R-:W-:Y:S01]  /*09d0*/  FADD R25, R10, 1 ;  /* 0x3f8000000a197421 */ /* 0x000fe20000000000 */
[----:B------:R-:W-:Y:S01]  /*09e0*/  LEA.HI R28, R24, UR4, RZ, 0x1f ;  /* 0x00000004181c7c11 */ /* 0x000fe2000f8ff8ff */
[----:B------:R-:W-:Y:S01]  /*09f0*/  @!P2 FMUL R26, R26, 0.5 ;  /* 0x3f0000001a1aa820 */ /* 0x000fe20000400000 */
[----:B-1----:R-:W-:-:S03]  /*0a00*/  @!P4 FMUL R8, R8, R8 ;  /* 0x000000080808c220 */ /* 0x002fc60000400000 */
[----:B------:R-:W1:Y:S01]  /*0a10*/  MUFU.EX2 R17, R17 ;  /* 0x0000001100117308 */ /* 0x000e620000000800 */
[----:B------:R-:W-:Y:S01]  /*0a20*/  @!P3 FMUL R15, R15, 0.5 ;  /* 0x3f0000000f0fb820 */ /* 0x000fe20000400000 */
[----:B------:R-:W-:Y:S01]  /*0a30*/  FSETP.GT.AND P4, PT, R9, 8.50705917302346158658e+37, PT ;  /* 0x7e8000000900780b */ /* 0x000fe20003f84000 */
[----:B------:R-:W-:Y:S01]  /*0a40*/  FADD R20, R8, 1 ;  /* 0x3f80000008147421 */ /* 0x000fe20000000000 */
[----:B0-----:R-:W-:-:S04]  /*0a50*/  @!P6 FMUL R11, R11, R11 ;  /* 0x0000000b0b0be220 */ /* 0x001fc80000400000 */
[----:B------:R-:W0:Y:S01]  /*0a60*/  MUFU.EX2 R18, R18 ;  /* 0x0000001200127308 */ /* 0x000e220000000800 */
[----:B------:R-:W-:Y:S02]  /*0a70*/  FSETP.GT.AND P6, PT, R25, 8.50705917302346158658e+37, PT ;  /* 0x7e8000001900780b */ /* 0x000fe40003fc4000 */
[----:B------:R-:W-:Y:S01]  /*0a80*/  FSETP.GT.AND P5, PT, R20, 8.50705917302346158658e+37, PT ;  /* 0x7e8000001400780b */ /* 0x000fe20003fa4000 */
[----:B------:R-:W-:Y:S01]  /*0a90*/  FADD R8, R11, 1 ;  /* 0x3f8000000b087421 */ /* 0x000fe20000000000 */
[----:B-1----:R-:W-:-:S03]  /*0aa0*/  @!P0 FMUL R17, R17, R17 ;  /* 0x0000001111118220 */ /* 0x002fc60000400000 */
[----:B------:R-:W1:Y:S01]  /*0ab0*/  MUFU.EX2 R26, R26 ;  /* 0x0000001a001a7308 */ /* 0x000e620000000800 */
[----:B------:R-:W-:Y:S01]  /*0ac0*/  FSETP.GT.AND P0, PT, R8, 8.50705917302346158658e+37, PT ;  /* 0x7e8000000800780b */ /* 0x000fe20003f04000 */
[----:B------:R-:W-:Y:S01]  /*0ad0*/  @P4 FMUL R9, R9, 0.25 ;  /* 0x3e80000009094820 */ /* 0x000fe20000400000 */
[----:B------:R-:W-:Y:S01]  /*0ae0*/  FADD R10, R17, 1 ;  /* 0x3f800000110a7421 */ /* 0x000fe20000000000 */
[----:B------:R-:W-:Y:S02]  /*0af0*/  LOP3.LUT R17, R24, 0x40, RZ, 0xfc, !PT ;  /* 0x0000004018117812 */ /* 0x000fe400078efcff */
[----:B------:R-:W-:Y:S01]  /*0b00*/  @P6 FMUL R25, R25, 0.25 ;  /* 0x3e80000019196820 */ /* 0x000fe20000400000 */
[----:B0-----:R-:W-:Y:S01]  /*0b10*/  @!P1 FMUL R18, R18, R18 ;  /* 0x0000001212129220 */ /* 0x001fe20000400000 */
[----:B------:R0:W2:Y:S01]  /*0b20*/  MUFU.EX2 R14, R15 ;  /* 0x0000000f000e7308 */ /* 0x0000a20000000800 */
[----:B------:R-:W-:Y:S01]  /*0b30*/  FSETP.GT.AND P1, PT, R10, 8.50705917302346158658e+37, PT ;  /* 0x7e8000000a00780b */ /* 0x000fe20003f24000 */
[----:B------:R-:W-:Y:S01]  /*0b40*/  @P5 FMUL R20, R20, 0.25 ;  /* 0x3e80000014145820 */ /* 0x000fe20000400000 */
[----:B------:R-:W-:Y:S01]  /*0b50*/  FADD R18, R18, 1 ;  /* 0x3f80000012127421 */ /* 0x000fe20000000000 */
[----:B------:R-:W-:-:S02]  /*0b60*/  LEA.HI R17, R17, UR4, RZ, 0x1f ;  /* 0x0000000411117c11 */ /* 0x000fc4000f8ff8ff */
[----:B------:R-:W-:Y:S01]  /*0b70*/  @P0 FMUL R8, R8, 0.25 ;  /* 0x3e80000008080820 */ /* 0x000fe20000400000 */
[----:B-1----:R-:W-:Y:S01]  /*0b80*/  @!P2 FMUL R26, R26, R26 ;  /* 0x0000001a1a1aa220 */ /* 0x002fe20000400000 */
[----:B------:R1:W-:Y:S01]  /*0b90*/  MUFU.RCP R11, R25 ;  /* 0x00000019000b7308 */ /* 0x0003e20000001000 */
[----:B0-----:R-:W-:Y:S02]  /*0ba0*/  LOP3.LUT R15, R24, 0x20, RZ, 0xfc, !PT ;  /* 0x00000020180f7812 */ /* 0x001fe400078efcff */
[----:B------:R-:W-:Y:S01]  /*0bb0*/  FADD R26, R26, 1 ;  /* 0x3f8000001a1a7421 */ /* 0x000fe20000000000 */
[----:B------:R-:W-:Y:S02]  /*0bc0*/  LOP3.LUT R24, R24, 0x60, RZ, 0xfc, !PT ;  /* 0x0000006018187812 */ /* 0x000fe400078efcff */
[----:B------:R-:W-:Y:S01]  /*0bd0*/  FSETP.GT.AND P2, PT, R18, 8.50705917302346158658e+37, PT ;  /* 0x7e8000001200780b */ /* 0x000fe20003f44000 */
[----:B--2---:R-:W-:Y:S01]  /*0be0*/  @!P3 FMUL R14, R14, R14 ;  /* 0x0000000e0e0eb220 */ /* 0x004fe20000400000 */
[----:B------:R-:W-:Y:S01]  /*0bf0*/  FSETP.GT.AND P3, PT, R26, 8.50705917302346158658e+37, PT ;  /* 0x7e8000001a00780b */ /* 0x000fe20003f64000 */
[----:B------:R0:W2:Y:S01]  /*0c00*/  MUFU.RCP R21, R9 ;  /* 0x0000000900157308 */ /* 0x0000a20000001000 */
[----:B-1----:R-:W-:Y:S01]  /*0c10*/  LEA.HI R25, R24, UR4, RZ, 0x1f ;  /* 0x0000000418197c11 */ /* 0x002fe2000f8ff8ff */
[----:B------:R-:W-:Y:S01]  /*0c20*/  FADD R14, R14, 1 ;  /* 0x3f8000000e0e7421 */ /* 0x000fe20000000000 */
[----:B------:R-:W-:Y:S01]  /*0c30*/  FSEL R24, R4, 1, P4 ;  /* 0x3f80000004187808 */ /* 0x000fe20002000000 */
[----:B------:R-:W-:Y:S01]  /*0c40*/  @P1 FMUL R10, R10, 0.25 ;  /* 0x3e8000000a0a1820 */ /* 0x000fe20000400000 */
[----:B------:R-:W-:-:S02]  /*0c50*/  LEA R17, R19, R17, 0x2 ;  /* 0x0000001113117211 */ /* 0x000fc400078e10ff */
[----:B------:R-:W-:Y:S01]  /*0c60*/  FSETP.GT.AND P4, PT, R14, 8.50705917302346158658e+37, PT ;  /* 0x7e8000000e00780b */ /* 0x000fe20003f84000 */
[----:B------:R-:W1:Y:S01]  /*0c70*/  MUFU.RCP R20, R20 ;  /* 0x0000001400147308 */ /* 0x000e620000001000 */
[----:B0-----:R-:W-:Y:S01]  /*0c80*/  LEA R9, R19, R28, 0x2 ;  /* 0x0000001c13097211 */ /* 0x001fe200078e10ff */
[----:B------:R-:W-:Y:S01]  /*0c90*/  @P2 FMUL R18, R18, 0.25 ;  /* 0x3e80000012122820 */ /* 0x000fe20000400000 */
[----:B------:R-:W-:Y:S01]  /*0ca0*/  LEA.HI R28, R15, UR4, RZ, 0x1f ;  /* 0x000000040f1c7c11 */ /* 0x000fe2000f8ff8ff */
[----:B------:R-:W-:Y:S01]  /*0cb0*/  @P3 FMUL R26, R26, 0.25 ;  /* 0x3e8000001a1a3820 */ /* 0x000fe20000400000 */
[C---:B------:R-:W-:Y:S02]  /*0cc0*/  FSEL R27, R4.reuse, 1, P1 ;  /* 0x3f800000041b7808 */ /* 0x040fe40000800000 */
[C---:B------:R-:W-:Y:S01]  /*0cd0*/  LEA R15, R19.reuse, R28, 0x2 ;  /* 0x0000001c130f7211 */ /* 0x040fe200078e10ff */
[----:B------:R-:W0:Y:S01]  /*0ce0*/  MUFU.RCP R8, R8 ;  /* 0x0000000800087308 */ /* 0x000e220000001000 */
[----:B------:R-:W-:Y:S01]  /*0cf0*/  LEA R19, R19, R25, 0x2 ;  /* 0x0000001913137211 */ /* 0x000fe200078e10ff */
[----:B--2---:R-:W-:Y:S01]  /*0d00*/  FMUL R24, R21, R24 ;  /* 0x0000001815187220 */ /* 0x004fe20000400000 */
[----:B------:R-:W-:Y:S01]  /*0d10*/  FSEL R25, R4, 1, P5 ;  /* 0x3f80000004197808 */ /* 0x000fe20002800000 */
[----:B------:R-:W-:Y:S01]  /*0d20*/  @P4 FMUL R14, R14, 0.25 ;  /* 0x3e8000000e0e4820 */ /* 0x000fe20000400000 */
[C---:B------:R-:W-:Y:S01]  /*0d30*/  FSEL R28, R4.reuse, 1, P6 ;  /* 0x3f800000041c7808 */ /* 0x040fe20003000000 */
[----:B------:R-:W-:Y:S01]  /*0d40*/  FMUL R24, R13, R24 ;  /* 0x000000180d187220 */ /* 0x000fe20000400000 */
[----:B------:R-:W-:Y:S01]  /*0d50*/  FSEL R29, R4, 1, P4 ;  /* 0x3f800000041d7808 */ /* 0x000fe20002000000 */
[----:B------:R-:W2:Y:S01]  /*0d60*/  MUFU.RCP R10, R10 ;  /* 0x0000000a000a7308 */ /* 0x000ea20000001000 */
[----:B-1----:R-:W-:Y:S01]  /*0d70*/  FMUL R25, R20, R25 ;  /* 0x0000001914197220 */ /* 0x002fe20000400000 */
[----:B------:R-:W-:Y:S01]  /*0d80*/  FMUL R20, R11, R28 ;  /* 0x0000001c0b147220 */ /* 0x000fe20000400000 */
[----:B------:R-:W-:Y:S01]  /*0d90*/  FSEL R11, R4, 1, P0 ;  /* 0x3f800000040b7808 */ /* 0x000fe20000000000 */
[----:B------:R-:W-:Y:S01]  /*0da0*/  STS [R9], R24 ;  /* 0x0000001809007388 */ /* 0x000fe20000000800 */
[----:B------:R-:W-:Y:S01]  /*0db0*/  FMUL R12, R12, R25 ;  /* 0x000000190c0c7220 */ /* 0x000fe20000400000 */
[----:B------:R-:W-:-:S02]  /*0dc0*/  FMUL R20, R7, R20 ;  /* 0x0000001407147220 */ /* 0x000fc40000400000 */
[----:B------:R-:W1:Y:S01]  /*0dd0*/  MUFU.RCP R21, R26 ;  /* 0x0000001a00157308 */ /* 0x000e620000001000 */
[----:B0-----:R-:W-:Y:S01]  /*0de0*/  FMUL R8, R8, R11 ;  /* 0x0000000b08087220 */ /* 0x001fe20000400000 */
[----:B------:R0:W-:Y:S04]  /*0df0*/  STS [R15+0x80], R12 ;  /* 0x0000800c0f007388 */ /* 0x0001e80000000800 */
[----:B------:R-:W-:Y:S01]  /*0e00*/  STS [R17+0x100], R20 ;  /* 0x0001001411007388 */ /* 0x000fe20000000800 */
[----:B--2---:R-:W-:Y:S01]  /*0e10*/  FMUL R11, R10, R27 ;  /* 0x0000001b0a0b7220 */ /* 0x004fe20000400000 */
[----:B------:R-:W2:Y:S01]  /*0e20*/  MUFU.RCP R18, R18 ;  /* 0x0000001200127308 */ /* 0x000ea20000001000 */
[C---:B------:R-:W-:Y:S02]  /*0e30*/  FSEL R10, R4.reuse, 1, P3 ;  /* 0x3f800000040a7808 */ /* 0x040fe40001800000 */
[----:B------:R-:W-:Y:S01]  /*0e40*/  FSEL R27, R4, 1, P2 ;  /* 0x3f800000041b7808 */ /* 0x000fe20001000000 */
[----:B------:R-:W-:Y:S01]  /*0e50*/  FMUL R16, R16, R11 ;  /* 0x0000000b10107220 */ /* 0x000fe20000400000 */
[----:B0-----:R-:W-:Y:S01]  /*0e60*/  SHF.L.U32 R12, R0, 0x2, RZ ;  /* 0x00000002000c7819 */ /* 0x001fe200000006ff */
[----:B-1----:R-:W-:-:S02]  /*0e70*/  FMUL R21, R21, R10 ;  /* 0x0000000a15157220 */ /* 0x002fc40000400000 */
[----:B------:R-:W0:Y:S01]  /*0e80*/  MUFU.RCP R14, R14 ;  /* 0x0000000e000e7308 */ /* 0x000e220000001000 */
[----:B------:R-:W-:Y:S01]  /*0e90*/  LOP3.LUT R3, R3, 0x1c, R12, 0xf8, !PT ;  /* 0x0000001c03037812 */ /* 0x000fe200078ef80c */
[----:B------:R-:W-:-:S03]  /*0ea0*/  FMUL R10, R6, R21 ;  /* 0x00000015060a7220 */ /* 0x000fc60000400000 */
[----:B------:R-:W-:Y:S01]  /*0eb0*/  SHF.R.S32.HI R12, RZ, 0x1f, R3 ;  /* 0x0000001fff0c7819 */ /* 0x000fe20000011403 */
[----:B--2---:R-:W-:Y:S01]  /*0ec0*/  FMUL R27, R18, R27 ;  /* 0x0000001b121b7220 */ /* 0x004fe20000400000 */
[----:B------:R1:W-:Y:S02]  /*0ed0*/  STS [R19+0x180], R10 ;  /* 0x0001800a13007388 */ /* 0x0003e40000000800 */
[----:B------:R-:W-:Y:S01]  /*0ee0*/  LEA.HI R12, R12, R3, RZ, 0x4 ;  /* 0x000000030c0c7211 */ /* 0x000fe200078f20ff */
[----:B------:R-:W-:Y:S01]  /*0ef0*/  FMUL R22, R22, R27 ;  /* 0x0000001b16167220 */ /* 0x000fe20000400000 */
[----:B------:R-:W-:Y:S01]  /*0f00*/  ISETP.GE.AND P0, PT, R3, 0x40, PT ;  /* 0x000000400300780c */ /* 0x000fe20003f06270 */
[----:B0-----:R-:W-:Y:S01]  /*0f10*/  FMUL R4, R14, R29 ;  /* 0x0000001d0e047220 */ /* 0x001fe20000400000 */
[----:B------:R-:W-:Y:S01]  /*0f20*/  FMUL R14, R5, R8 ;  /* 0x00000008050e7220 */ /* 0x000fe20000400000 */
[C---:B------:R-:W-:Y:S01]  /*0f30*/  SHF.L.U32 R5, R0.reuse, 0x1, RZ ;  /* 0x0000000100057819 */ /* 0x040fe200000006ff */
[----:B-1----:R-:W0:Y:S01]  /*0f40*/  LDC.64 R10, c[0x0][0x238] ;  /* 0x00008e00ff0a7b82 */ /* 0x002e220000000a00 */
[----:B------:R-:W-:Y:S01]  /*0f50*/  FMUL R18, R23, R4 ;  /* 0x0000000417127220 */ /* 0x000fe20000400000 */
[----:B------:R-:W-:Y:S01]  /*0f60*/  SHF.L.U32 R8, R0, 0x2, RZ ;  /* 0x0000000200087819 */ /* 0x000fe200000006ff */
[----:B------:R-:W-:Y:S01]  /*0f70*/  STS [R9+0x40], R14 ;  /* 0x0000400e09007388 */ /* 0x000fe20000000800 */
[----:B------:R-:W-:-:S02]  /*0f80*/  LOP3.LUT R5, R5, 0xf0, RZ, 0xc0, !PT ;  /* 0x000000f005057812 */ /* 0x000fc400078ec0ff */
[----:B------:R-:W-:Y:S01]  /*0f90*/  LOP3.LUT R8, R8, 0x1fc, RZ, 0xc0, !PT ;  /* 0x000001fc08087812 */ /* 0x000fe200078ec0ff */
[----:B------:R1:W-:Y:S01]  /*0fa0*/  STS [R15+0xc0], R16 ;  /* 0x0000c0100f007388 */ /* 0x0003e20000000800 */
[----:B------:R-:W-:Y:S02]  /*0fb0*/  IADD3 R5, R5, UR4, RZ ;  /* 0x0000000405057c10 */ /* 0x000fe4000fffe0ff */
[----:B------:R-:W-:Y:S01]  /*0fc0*/  SHF.R.U32.HI R0, RZ, 0x3, R0 ;  /* 0x00000003ff007819 */ /* 0x000fe20000011600 */
[----:B------:R-:W-:Y:S01]  /*0fd0*/  STS [R17+0x140], R22 ;  /* 0x0001401611007388 */ /* 0x000fe20000000800 */
[C---:B------:R-:W-:Y:S02]  /*0fe0*/  LEA R5, R8.reuse, R5, 0x2 ;  /* 0x0000000508057211 */ /* 0x040fe400078e10ff */
[----:B------:R-:W-:Y:S01]  /*0ff0*/  LOP3.LUT R13, R8, 0x200, RZ, 0xfc, !PT ;  /* 0x00000200080d7812 */ /* 0x000fe200078efcff */
[----:B------:R-:W-:Y:S01]  /*1000*/  STS [R19+0x1c0], R18 ;  /* 0x0001c01213007388 */ /* 0x000fe20000000800 */
[----:B-1----:R-:W-:Y:S01]  /*1010*/  SGXT.U32 R15, R0, 0x4 ;  /* 0x00000004000f781a */ /* 0x002fe20000000000 */
[----:B------:R-:W-:Y:S01]  /*1020*/  BAR.SYNC.DEFER_BLOCKING 0x0 ;  /* 0x0000000000007b1d */ /* 0x000fe20000010000 */
[----:B------:R-:W-:-:S02]  /*1030*/  SHF.L.U32 R0, R12, 0x9, RZ ;  /* 0x000000090c007819 */ /* 0x000fc400000006ff */
[----:B------:R-:W-:Y:S02]  /*1040*/  LOP3.LUT R12, R12, 0xfffffff0, RZ, 0xc0, !PT ;  /* 0xfffffff00c0c7812 */ /* 0x000fe400078ec0ff */
[----:B------:R-:W-:Y:S02]  /*1050*/  LOP3.LUT R0, R0, 0xffffe000, RZ, 0xc0, !PT ;  /* 0xffffe00000007812 */ /* 0x000fe400078ec0ff */
[----:B------:R-:W-:Y:S02]  /*1060*/  LOP3.LUT R9, R2, R15, RZ, 0xfc, !PT ;  /* 0x0000000f02097212 */ /* 0x000fe400078efcff */
[----:B------:R-:W-:Y:S02]  /*1070*/  IADD3 R12, R0, R3, -R12 ;  /* 0x00000003000c7210 */ /* 0x000fe40007ffe80c */
[----:B------:R-:W-:Y:S02]  /*1080*/  LOP3.LUT R0, R2, 0x10, R15, 0xfe, !PT ;  /* 0x0000001002007812 */ /* 0x000fe400078efe0f */
[----:B------:R-:W-:-:S02]  /*1090*/  ISETP.LT.AND P1, PT, R9, 0x200, !P0 ;  /* 0x000002000900780c */ /* 0x000fc40004721270 */
[----:B------:R-:W-:Y:S02]  /*10a0*/  ISETP.LT.AND P0, PT, R0, 0x200, !P0 ;  /* 0x000002000000780c */ /* 0x000fe40004701270 */
[----:B------:R-:W-:Y:S02]  /*10b0*/  LEA R3, R9, R12, 0x4 ;  /* 0x0000000c09037211 */ /* 0x000fe400078e20ff */
[----:B------:R-:W-:-:S03]  /*10c0*/  SHF.R.U32.HI R13, RZ, 0x1, R13 ;  /* 0x00000001ff0d7819 */ /* 0x000fc6000001160d */
[----:B0-----:R-:W-:Y:S01]  /*10d0*/  IMAD.WIDE R2, R3, 0x4, R10 ;  /* 0x0000000403027825 */ /* 0x001fe200078e020a */
[----:B------:R-:W-:Y:S01]  /*10e0*/  LOP3.LUT R13, R13, 0x1f0, RZ, 0xc0, !PT ;  /* 0x000001f00d0d7812 */ /* 0x000fe200078ec0ff */
[----:B------:R-:W0:Y:S03]  /*10f0*/  LDS.128 R4, [R5] ;  /* 0x0000000005047984 */ /* 0x000e260000000c00 */
[----:B------:R-:W-:-:S04]  /*1100*/  IADD3 R13, R13, UR4, RZ ;  /* 0x000000040d0d7c10 */ /* 0x000fc8000fffe0ff */
[----:B------:R-:W-:Y:S01]  /*1110*/  LEA R13, R8, R13, 0x2 ;  /* 0x0000000d080d7211 */ /* 0x000fe200078e10ff */
[----:B0-----:R0:W-:Y:S02]  /*1120*/  @P1 STG.E.128 desc[UR6][R2.64], R4 ;  /* 0x0000000402001986 */ /* 0x0011e4000c101d06 */
[----:B0-----:R-:W-:Y:S05]  /*1130*/  @!P0 EXIT ;  /* 0x000000000000894d */ /* 0x001fea0003800000 */
[----:B0-----:R-:W0:Y:S01]  /*1140*/  LDS.128 R4, [R13+0x800] ;  /* 0x000800000d047984 */ /* 0x001e220000000c00 */
[----:B------:R-:W-:-:S05]  /*1150*/  LEA R3, R0, R12, 0x4 ;  /* 0x0000000c00037211 */ /* 0x000fca00078e20ff */
[----:B------:R-:W-:-:S05]  /*1160*/  IMAD.WIDE R10, R3, 0x4, R10 ;  /* 0x00000004030a7825 */ /* 0x000fca00078e020a */
[----:B0-----:R-:W-:Y:S01]  /*1170*/  STG.E.128 desc[UR6][R10.64], R4 ;  /* 0x000000040a007986 */ /* 0x001fe2000c101d06 */
[----:B------:R-:W-:Y:S05]  /*1180*/  EXIT ;  /* 0x000000000000794d */ /* 0x000fea0003800000 */
.L_x_0:
[----:B------:R-:W-:-:S00]  /*1190*/  BRA `(.L_x_0) ;  /* 0xfffffffc00fc7947 */ /* 0x000fc0000383ffff */
[----:B------:R-:W-:-:S00]  /*11a0*/  NOP ;  /* 0x0000000000007918 */ /* 0x000fc00000000000 */
        /* <DEDUP_REMOVED lines=13> */
.L_x_1:


//--------------------- .nv.global.init           --------------------------
	.section	.nv.global.init,"aw",@progbits
.nv.global.init:
	.type		_$_str,@object
	.size		_$_str,(_$_str_$_2 - _$_str)
_$_str:
        /*0000*/ 	.byte	0x5f, 0x5f, 0x43, 0x55, 0x44, 0x41, 0x5f, 0x46, 0x54, 0x5a, 0x00
	.type		_$_str_$_2,@object
	.size		_$_str_$_2,(.L_1 - _$_str_$_2)
_$_str_$_2:
        /*000b*/ 	.byte	0x5f, 0x5f, 0x43, 0x55, 0x44, 0x41, 0x5f, 0x50, 0x52, 0x45, 0x43, 0x5f, 0x53, 0x51, 0x52, 0x54
        /*001b*/ 	.byte	0x00
.L_1:


//--------------------- .nv.shared.triton_poi_fused__native_batch_norm_legit_no_training_silu_39 --------------------------
	.section	.nv.shared.triton_poi_fused__native_batch_norm_legit_no_training_silu_39,"aw",@nobits
	.sectionflags	@""
	.align	16
	.zero		1024


//--------------------- .nv.constant0.triton_poi_fused__native_batch_norm_legit_no_training_silu_39 --------------------------
	.section	.nv.constant0.triton_poi_fused__native_batch_norm_legit_no_training_silu_39,"a",@progbits
	.sectionflags	@""
	.align	4
.nv.constant0.triton_poi_fused__native_batch_norm_legit_no_training_silu_39:
	.zero		584
